	.headerflags	@"EF_CUDA_TEXMODE_UNIFIED EF_CUDA_64BIT_ADDRESS EF_CUDA_ACCELERATORS EF_CUDA_SM90 EF_CUDA_VIRTUAL_SM(EF_CUDA_SM90)"
	.elftype	@"ET_EXEC"


//--------------------- .nv.info                  --------------------------
	.section	.nv.info,"",@"SHT_CUDA_INFO"
	.align	4


	//----- nvinfo : EIATTR_REGCOUNT
	.align		4
        /*0000*/ 	.byte	0x04, 0x2f
        /*0002*/ 	.short	(.L_1 - .L_0)
	.align		4
.L_0:
        /*0004*/ 	.word	index@(triton_poi_fused_stack_1)
        /*0008*/ 	.word	0x00000013


	//----- nvinfo : EIATTR_MIN_STACK_SIZE
	.align		4
.L_1:
        /*000c*/ 	.byte	0x04, 0x12
        /*000e*/ 	.short	(.L_3 - .L_2)
	.align		4
.L_2:
        /*0010*/ 	.word	index@(triton_poi_fused_stack_1)
        /*0014*/ 	.word	0x00000000


	//----- nvinfo : EIATTR_FRAME_SIZE
	.align		4
.L_3:
        /*0018*/ 	.byte	0x04, 0x11
        /*001a*/ 	.short	(.L_5 - .L_4)
	.align		4
.L_4:
        /*001c*/ 	.word	index@(triton_poi_fused_stack_1)
        /*0020*/ 	.word	0x00000000


	//----- nvinfo : EIATTR_MIN_STACK_SIZE
	.align		4
.L_5:
        /*0024*/ 	.byte	0x04, 0x12
        /*0026*/ 	.short	(.L_7 - .L_6)
	.align		4
.L_6:
        /*0028*/ 	.word	index@(triton_poi_fused_stack_1)
        /*002c*/ 	.word	0x00000000
.L_7:


//--------------------- .nv.info.triton_poi_fused_stack_1 --------------------------
	.section	.nv.info.triton_poi_fused_stack_1,"",@"SHT_CUDA_INFO"
	.sectionflags	@""
	.align	4


	//----- nvinfo : EIATTR_CUDA_API_VERSION
	.align		4
        /*0000*/ 	.byte	0x04, 0x37
        /*0002*/ 	.short	(.L_9 - .L_8)
.L_8:
        /*0004*/ 	.word	0x0000007c


	//----- nvinfo : EIATTR_KPARAM_INFO
	.align		4
.L_9:
        /*0008*/ 	.byte	0x04, 0x17
        /*000a*/ 	.short	(.L_11 - .L_10)
.L_10:
        /*000c*/ 	.word	0x00000000
        /*0010*/ 	.short	0x0003
        /*0012*/ 	.short	0x0018
        /*0014*/ 	.byte	0x00, 0xf0, 0x11, 0x00


	//----- nvinfo : EIATTR_KPARAM_INFO
	.align		4
.L_11:
        /*0018*/ 	.byte	0x04, 0x17
        /*001a*/ 	.short	(.L_13 - .L_12)
.L_12:
        /*001c*/ 	.word	0x00000000
        /*0020*/ 	.short	0x0002
        /*0022*/ 	.short	0x0010
        /*0024*/ 	.byte	0x00, 0xf4, 0x21, 0x00


	//----- nvinfo : EIATTR_KPARAM_INFO
	.align		4
.L_13:
        /*0028*/ 	.byte	0x04, 0x17
        /*002a*/ 	.short	(.L_15 - .L_14)
.L_14:
        /*002c*/ 	.word	0x00000000
        /*0030*/ 	.short	0x0001
        /*0032*/ 	.short	0x0008
        /*0034*/ 	.byte	0x00, 0xf4, 0x21, 0x00


	//----- nvinfo : EIATTR_KPARAM_INFO
	.align		4
.L_15:
        /*0038*/ 	.byte	0x04, 0x17
        /*003a*/ 	.short	(.L_17 - .L_16)
.L_16:
        /*003c*/ 	.word	0x00000000
        /*0040*/ 	.short	0x0000
        /*0042*/ 	.short	0x0000
        /*0044*/ 	.byte	0x00, 0xf4, 0x21, 0x00


	//----- nvinfo : EIATTR_SPARSE_MMA_MASK
	.align		4
.L_17:
        /*0048*/ 	.byte	0x03, 0x50
        /*004a*/ 	.short	0x0000


	//----- nvinfo : EIATTR_MAXREG_COUNT
	.align		4
        /*004c*/ 	.byte	0x03, 0x1b
        /*004e*/ 	.short	0x00ff


	//----- nvinfo : EIATTR_EXIT_INSTR_OFFSETS
	.align		4
        /*0050*/ 	.byte	0x04, 0x1c
        /*0052*/ 	.short	(.L_19 - .L_18)


	//   ....[0]....
.L_18:
        /*0054*/ 	.word	0x00000390


	//   ....[1]....
        /*0058*/ 	.word	0x000003b0


	//----- nvinfo : EIATTR_REQNTID
	.align		4
.L_19:
        /*005c*/ 	.byte	0x04, 0x10
        /*005e*/ 	.short	(.L_21 - .L_20)
.L_20:
        /*0060*/ 	.word	0x00000080
        /*0064*/ 	.word	0x00000001
        /*0068*/ 	.word	0x00000001


	//----- nvinfo : EIATTR_CBANK_PARAM_SIZE
	.align		4
.L_21:
        /*006c*/ 	.byte	0x03, 0x19
        /*006e*/ 	.short	0x001c


	//----- nvinfo : EIATTR_PARAM_CBANK
	.align		4
        /*0070*/ 	.byte	0x04, 0x0a
        /*0072*/ 	.short	(.L_23 - .L_22)
	.align		4
.L_22:
        /*0074*/ 	.word	index@(.nv.constant0.triton_poi_fused_stack_1)
        /*0078*/ 	.short	0x0210
        /*007a*/ 	.short	0x001c


	//----- nvinfo : EIATTR_SW_WAR
	.align		4
.L_23:
        /*007c*/ 	.byte	0x04, 0x36
        /*007e*/ 	.short	(.L_25 - .L_24)
.L_24:
        /*0080*/ 	.word	0x00000008
.L_25:


//--------------------- .nv.callgraph             --------------------------
	.section	.nv.callgraph,"",@"SHT_CUDA_CALLGRAPH"
	.align	4
	.sectionentsize	8
	.align		4
        /*0000*/ 	.word	0x00000000
	.align		4
        /*0004*/ 	.word	0xffffffff
	.align		4
        /*0008*/ 	.word	0x00000000
	.align		4
        /*000c*/ 	.word	0xfffffffe
	.align		4
        /*0010*/ 	.word	0x00000000
	.align		4
        /*0014*/ 	.word	0xfffffffd
	.align		4
        /*0018*/ 	.word	0x00000000
	.align		4
        /*001c*/ 	.word	0xfffffffc


//--------------------- .text.triton_poi_fused_stack_1 --------------------------
	.section	.text.triton_poi_fused_stack_1,"ax",@progbits
	.align	128
        .global         triton_poi_fused_stack_1
        .type           triton_poi_fused_stack_1,@function
        .size           triton_poi_fused_stack_1,(.L_x_1 - triton_poi_fused_stack_1)
        .other          triton_poi_fused_stack_1,@"STO_CUDA_ENTRY STV_DEFAULT"
triton_poi_fused_stack_1:
.text.triton_poi_fused_stack_1:
[----:B------:R-:W0:Y:S02]  /*0000*/  LDC R1, c[0x0][0x28] ;  /* 0x00000a00ff017b82 */ /* 0x000e240000000800 */
[----:B------:R-:W1:Y:S01]  /*0010*/  S2R R0, SR_TID.X ;  /* 0x0000000000007919 */ /* 0x000e620000002100 */
[----:B------:R-:W2:Y:S01]  /*0020*/  LDC.64 R4, c[0x0][0x218] ;  /* 0x00008600ff047b82 */ /* 0x000ea20000000a00 */
[----:B------:R-:W-:Y:S01]  /*0030*/  CS2R R14, SRZ ;  /* 0x00000000000e7805 */ /* 0x000fe2000001ff00 */
[----:B------:R-:W-:Y:S01]  /*0040*/  ULDC.64 UR4, c[0x0][0x208] ;  /* 0x0000820000047ab9 */ /* 0x000fe20000000a00 */
[----:B------:R-:W3:Y:S01]  /*0050*/  S2R R3, SR_CTAID.X ;  /* 0x0000000000037919 */ /* 0x000ee20000002500 */
[----:B-1----:R-:W-:Y:S01]  /*0060*/  IMAD.SHL.U32 R0, R0, 0x2, RZ ;  /* 0x0000000200007824 */ /* 0x002fe200078e00ff */
[----:B---3--:R-:W-:Y:S01]  /*0070*/  SHF.R.U32.HI R7, RZ, 0x17, R3 ;  /* 0x00000017ff077819 */ /* 0x008fe20000011603 */
[----:B------:R-:W-:-:S03]  /*0080*/  IMAD.SHL.U32 R2, R3, 0x100, RZ ;  /* 0x0000010003027824 */ /* 0x000fc600078e00ff */
[----:B------:R-:W-:Y:S02]  /*0090*/  LOP3.LUT R0, R0, 0xfe, RZ, 0xc0, !PT ;  /* 0x000000fe00007812 */ /* 0x000fe400078ec0ff */
[--C-:B------:R-:W-:Y:S01]  /*00a0*/  SHF.R.S32.HI R11, RZ, 0x17, R3.reuse ;  /* 0x00000017ff0b7819 */ /* 0x100fe20000011403 */
[----:B------:R-:W-:Y:S01]  /*00b0*/  VIADD R6, R2, 0x1 ;  /* 0x0000000102067836 */ /* 0x000fe20000000000 */
[----:B------:R-:W-:Y:S02]  /*00c0*/  SGXT.U32 R7, R7, 0x1 ;  /* 0x000000010707781a */ /* 0x000fe40000000000 */
[----:B------:R-:W-:Y:S02]  /*00d0*/  PRMT R0, R0, 0x6540, R3 ;  /* 0x0000654000007816 */ /* 0x000fe40000000003 */
[----:B------:R-:W-:Y:S01]  /*00e0*/  SGXT R11, R11, 0x1 ;  /* 0x000000010b0b781a */ /* 0x000fe20000000200 */
[----:B------:R-:W-:Y:S01]  /*00f0*/  IMAD.IADD R8, R6, 0x1, R7 ;  /* 0x0000000106087824 */ /* 0x000fe200078e0207 */
[----:B------:R-:W1:Y:S01]  /*0100*/  LDC.64 R2, c[0x0][0x210] ;  /* 0x00008400ff027b82 */ /* 0x000e620000000a00 */
[----:B------:R-:W-:-:S02]  /*0110*/  SHF.R.S32.HI R10, RZ, 0x1, R0 ;  /* 0x00000001ff0a7819 */ /* 0x000fc40000011400 */
[CC--:B------:R-:W-:Y:S02]  /*0120*/  LEA.HI R9, R11.reuse, R0.reuse, RZ, 0x4 ;  /* 0x000000000b097211 */ /* 0x0c0fe400078f20ff */
[----:B------:R-:W-:Y:S01]  /*0130*/  LEA.HI R11, R11, R0, RZ, 0x2 ;  /* 0x000000000b0b7211 */ /* 0x000fe200078f10ff */
[----:B------:R-:W-:Y:S01]  /*0140*/  IMAD.IADD R7, R7, 0x1, R10 ;  /* 0x0000000107077824 */ /* 0x000fe200078e020a */
[----:B------:R-:W-:Y:S02]  /*0150*/  SHF.R.S32.HI R12, RZ, 0x4, R9 ;  /* 0x00000004ff0c7819 */ /* 0x000fe40000011409 */
[----:B------:R-:W-:Y:S02]  /*0160*/  LOP3.LUT R9, R8, 0xffffff02, RZ, 0xc0, !PT ;  /* 0xffffff0208097812 */ /* 0x000fe400078ec0ff */
[----:B------:R-:W-:Y:S02]  /*0170*/  LEA.HI R8, R12, R12, RZ, 0x2 ;  /* 0x0000000c0c087211 */ /* 0x000fe400078f10ff */
[----:B------:R-:W-:Y:S01]  /*0180*/  LOP3.LUT R7, R7, 0xfffffffe, RZ, 0xc0, !PT ;  /* 0xfffffffe07077812 */ /* 0x000fe200078ec0ff */
[----:B------:R-:W-:Y:S01]  /*0190*/  IMAD.IADD R9, R6, 0x1, -R9 ;  /* 0x0000000106097824 */ /* 0x000fe200078e0a09 */
[----:B------:R-:W-:-:S02]  /*01a0*/  LOP3.LUT R6, R11, 0xfffffffc, RZ, 0xc0, !PT ;  /* 0xfffffffc0b067812 */ /* 0x000fc400078ec0ff */
[----:B------:R-:W-:Y:S02]  /*01b0*/  LOP3.LUT R11, R8, 0xfffffffc, RZ, 0xc0, !PT ;  /* 0xfffffffc080b7812 */ /* 0x000fe400078ec0ff */
[----:B------:R-:W-:Y:S02]  /*01c0*/  ISETP.GE.AND P3, PT, R9, 0x1, PT ;  /* 0x000000010900780c */ /* 0x000fe40003f66270 */
[----:B------:R-:W-:Y:S01]  /*01d0*/  IADD3 R13, R6, R10, -R7 ;  /* 0x0000000a060d7210 */ /* 0x000fe20007ffe807 */
[----:B------:R-:W-:Y:S01]  /*01e0*/  IMAD.IADD R7, R12, 0x1, -R11 ;  /* 0x000000010c077824 */ /* 0x000fe200078e0a0b */
[C---:B------:R-:W-:Y:S02]  /*01f0*/  ISETP.GE.AND P2, PT, R0.reuse, 0x100, PT ;  /* 0x000001000000780c */ /* 0x040fe40003f46270 */
[----:B------:R-:W-:Y:S01]  /*0200*/  ISETP.LT.AND P0, PT, R0, 0x100, !P3 ;  /* 0x000001000000780c */ /* 0x000fe20005f01270 */
[----:B------:R-:W-:Y:S01]  /*0210*/  VIADD R11, R13, 0x2 ;  /* 0x000000020d0b7836 */ /* 0x000fe20000000000 */
[----:B------:R-:W-:Y:S01]  /*0220*/  ISETP.GT.AND P1, PT, R9, RZ, !P2 ;  /* 0x000000ff0900720c */ /* 0x000fe20005724270 */
[----:B--2---:R-:W-:-:S04]  /*0230*/  IMAD.WIDE R6, R7, 0x4, R4 ;  /* 0x0000000407067825 */ /* 0x004fc800078e0204 */
[----:B-1----:R-:W-:Y:S01]  /*0240*/  IMAD.WIDE R4, R13, 0x4, R2 ;  /* 0x000000040d047825 */ /* 0x002fe200078e0202 */
[----:B------:R-:W-:-:S03]  /*0250*/  CS2R R12, SRZ ;  /* 0x00000000000c7805 */ /* 0x000fc6000001ff00 */
[----:B------:R-:W-:Y:S01]  /*0260*/  IMAD.WIDE R8, R11, 0x4, R2 ;  /* 0x000000040b087825 */ /* 0x000fe200078e0202 */
[----:B------:R-:W-:Y:S01]  /*0270*/  CS2R R10, SRZ ;  /* 0x00000000000a7805 */ /* 0x000fe2000001ff00 */
[----:B------:R-:W1:Y:S01]  /*0280*/  LDC.64 R2, c[0x0][0x220] ;  /* 0x00008800ff027b82 */ /* 0x000e620000000a00 */
[----:B------:R-:W2:Y:S04]  /*0290*/  @P0 LDG.E.EL R13, desc[UR4][R6.64] ;  /* 0x00000004060d0981 */ /* 0x000ea8000c2e1900 */
[----:B------:R-:W3:Y:S04]  /*02a0*/  @P0 LDG.E.EL R11, desc[UR4][R4.64] ;  /* 0x00000004040b0981 */ /* 0x000ee8000c2e1900 */
[----:B------:R-:W4:Y:S04]  /*02b0*/  @!P2 LDG.E.EL R10, desc[UR4][R4.64] ;  /* 0x00000004040aa981 */ /* 0x000f28000c2e1900 */
[----:B------:R-:W5:Y:S04]  /*02c0*/  @!P2 LDG.E.EL R12, desc[UR4][R6.64] ;  /* 0x00000004060ca981 */ /* 0x000f68000c2e1900 */
[----:B------:R-:W5:Y:S04]  /*02d0*/  @P1 LDG.E.EL R15, desc[UR4][R6.64] ;  /* 0x00000004060f1981 */ /* 0x000f68000c2e1900 */
[----:B------:R-:W5:Y:S01]  /*02e0*/  @P1 LDG.E.EL R14, desc[UR4][R8.64] ;  /* 0x00000004080e1981 */ /* 0x000f62000c2e1900 */
[----:B-1----:R-:W-:Y:S01]  /*02f0*/  IMAD.WIDE R2, R0, 0x4, R2 ;  /* 0x0000000400027825 */ /* 0x002fe200078e0202 */
[----:B--2---:R-:W-:-:S02]  /*0300*/  SEL R13, R13, RZ, P0 ;  /* 0x000000ff0d0d7207 */ /* 0x004fc40000000000 */
[----:B---3--:R-:W-:Y:S02]  /*0310*/  SEL R16, R11, RZ, P0 ;  /* 0x000000ff0b107207 */ /* 0x008fe40000000000 */
[----:B----4-:R-:W-:Y:S02]  /*0320*/  SEL R10, R10, RZ, !P2 ;  /* 0x000000ff0a0a7207 */ /* 0x010fe40005000000 */
[----:B-----5:R-:W-:Y:S02]  /*0330*/  SEL R11, R12, RZ, !P2 ;  /* 0x000000ff0c0b7207 */ /* 0x020fe40005000000 */
[----:B------:R-:W-:Y:S02]  /*0340*/  SEL R15, R15, RZ, P1 ;  /* 0x000000ff0f0f7207 */ /* 0x000fe40000800000 */
[----:B------:R-:W-:Y:S01]  /*0350*/  SEL R14, R14, RZ, P1 ;  /* 0x000000ff0e0e7207 */ /* 0x000fe20000800000 */
[----:B------:R-:W-:Y:S01]  /*0360*/  FADD R13, R16, R13 ;  /* 0x0000000d100d7221 */ /* 0x000fe20000000000 */
[----:B------:R-:W-:-:S03]  /*0370*/  FADD R12, R10, R11 ;  /* 0x0000000b0a0c7221 */ /* 0x000fc60000000000 */
[----:B------:R-:W-:Y:S01]  /*0380*/  @P3 FADD R13, R14, R15 ;  /* 0x0000000f0e0d3221 */ /* 0x000fe20000000000 */
[----:B------:R-:W-:Y:S06]  /*0390*/  @P2 EXIT ;  /* 0x000000000000294d */ /* 0x000fec0003800000 */
[----:B------:R-:W-:Y:S01]  /*03a0*/  STG.E.64 desc[UR4][R2.64], R12 ;  /* 0x0000000c02007986 */ /* 0x000fe2000c101b04 */
[----:B------:R-:W-:Y:S05]  /*03b0*/  EXIT ;  /* 0x000000000000794d */ /* 0x000fea0003800000 */
.L_x_0:
[----:B------:R-:W-:-:S00]  /*03c0*/  BRA `(.L_x_0) ;  /* 0xfffffffc00fc7947 */ /* 0x000fc0000383ffff */
[----:B------:R-:W-:-:S00]  /*03d0*/  NOP ;  /* 0x0000000000007918 */ /* 0x000fc00000000000 */
        /* <DEDUP_REMOVED lines=10> */
.L_x_1:


//--------------------- .nv.constant0.triton_poi_fused_stack_1 --------------------------
	.section	.nv.constant0.triton_poi_fused_stack_1,"a",@progbits
	.sectionflags	@""
	.align	4
.nv.constant0.triton_poi_fused_stack_1:
	.zero		556
